//
// Generated by NVIDIA NVVM Compiler
//
// Compiler Build ID: CL-36424714
// Cuda compilation tools, release 13.0, V13.0.88
// Based on NVVM 20.0.0
//

.version 9.0
.target sm_100
.address_size 64

	// .globl	_Z27conv1d_tiled_caching_kernelPfS_PKfii
// _ZZ27conv1d_tiled_caching_kernelPfS_PKfiiE4N_ds has been demoted

.visible .entry _Z27conv1d_tiled_caching_kernelPfS_PKfii(
	.param .u64 .ptr .align 1 _Z27conv1d_tiled_caching_kernelPfS_PKfii_param_0,
	.param .u64 .ptr .align 1 _Z27conv1d_tiled_caching_kernelPfS_PKfii_param_1,
	.param .u64 .ptr .align 1 _Z27conv1d_tiled_caching_kernelPfS_PKfii_param_2,
	.param .u32 _Z27conv1d_tiled_caching_kernelPfS_PKfii_param_3,
	.param .u32 _Z27conv1d_tiled_caching_kernelPfS_PKfii_param_4
)
{
	.reg .pred 	%p<42>;
	.reg .b32 	%r<68>;
	.reg .b32 	%f<56>;
	.reg .b64 	%rd<28>;
	// demoted variable
	.shared .align 4 .b8 _ZZ27conv1d_tiled_caching_kernelPfS_PKfiiE4N_ds[128];
	ld.param.u64 	%rd8, [_Z27conv1d_tiled_caching_kernelPfS_PKfii_param_0];
	ld.param.u64 	%rd7, [_Z27conv1d_tiled_caching_kernelPfS_PKfii_param_1];
	ld.param.u64 	%rd9, [_Z27conv1d_tiled_caching_kernelPfS_PKfii_param_2];
	ld.param.u32 	%r30, [_Z27conv1d_tiled_caching_kernelPfS_PKfii_param_3];
	ld.param.u32 	%r31, [_Z27conv1d_tiled_caching_kernelPfS_PKfii_param_4];
	cvta.to.global.u64 	%rd1, %rd9;
	cvta.to.global.u64 	%rd2, %rd8;
	mov.u32 	%r32, %ctaid.x;
	mov.u32 	%r1, %ntid.x;
	mul.lo.s32 	%r2, %r32, %r1;
	mov.u32 	%r3, %tid.x;
	add.s32 	%r4, %r2, %r3;
	setp.ge.s32 	%p1, %r4, %r31;
	@%p1 bra 	$L__BB0_34;
	mul.wide.s32 	%rd10, %r4, 4;
	add.s64 	%rd11, %rd2, %rd10;
	ld.global.f32 	%f22, [%rd11];
	shl.b32 	%r33, %r3, 2;
	mov.u32 	%r34, _ZZ27conv1d_tiled_caching_kernelPfS_PKfiiE4N_ds;
	add.s32 	%r35, %r34, %r33;
	st.shared.f32 	[%r35], %f22;
	bar.sync 	0;
	add.s32 	%r5, %r2, %r1;
	shr.u32 	%r36, %r30, 31;
	add.s32 	%r37, %r30, %r36;
	shr.s32 	%r38, %r37, 1;
	neg.s32 	%r6, %r38;
	setp.lt.s32 	%p2, %r30, 1;
	mov.f32 	%f47, 0f00000000;
	@%p2 bra 	$L__BB0_33;
	and.b32  	%r7, %r30, 3;
	setp.lt.u32 	%p3, %r30, 4;
	mov.f32 	%f47, 0f00000000;
	mov.b32 	%r63, 0;
	@%p3 bra 	$L__BB0_25;
	and.b32  	%r63, %r30, 2147483644;
	add.s32 	%r9, %r6, %r4;
	mov.f32 	%f47, 0f00000000;
	mov.b32 	%r62, 0;
$L__BB0_4:
	add.s32 	%r11, %r9, %r62;
	setp.lt.s32 	%p4, %r11, 0;
	setp.ge.s32 	%p5, %r11, %r31;
	mul.wide.u32 	%rd12, %r62, 4;
	add.s64 	%rd3, %rd1, %rd12;
	or.pred  	%p6, %p4, %p5;
	@%p6 bra 	$L__BB0_9;
	setp.lt.s32 	%p7, %r11, %r2;
	setp.ge.s32 	%p8, %r11, %r5;
	or.pred  	%p9, %p7, %p8;
	@%p9 bra 	$L__BB0_8;
	sub.s32 	%r12, %r11, %r2;
	setp.gt.u32 	%p10, %r12, 31;
	@%p10 bra 	$L__BB0_9;
	shl.b32 	%r41, %r12, 2;
	add.s32 	%r43, %r34, %r41;
	ld.shared.f32 	%f28, [%r43];
	ld.global.f32 	%f29, [%rd3];
	fma.rn.f32 	%f47, %f28, %f29, %f47;
	bra.uni 	$L__BB0_9;
$L__BB0_8:
	mul.wide.u32 	%rd13, %r11, 4;
	add.s64 	%rd14, %rd2, %rd13;
	ld.global.f32 	%f26, [%rd14];
	ld.global.f32 	%f27, [%rd3];
	fma.rn.f32 	%f47, %f26, %f27, %f47;
$L__BB0_9:
	add.s32 	%r13, %r11, 1;
	setp.lt.s32 	%p11, %r13, 0;
	setp.ge.s32 	%p12, %r13, %r31;
	or.pred  	%p13, %p11, %p12;
	@%p13 bra 	$L__BB0_14;
	setp.ge.s32 	%p14, %r13, %r2;
	setp.lt.s32 	%p15, %r13, %r5;
	and.pred  	%p16, %p14, %p15;
	@%p16 bra 	$L__BB0_12;
	mul.wide.u32 	%rd15, %r13, 4;
	add.s64 	%rd16, %rd2, %rd15;
	ld.global.f32 	%f30, [%rd16];
	ld.global.f32 	%f31, [%rd3+4];
	fma.rn.f32 	%f47, %f30, %f31, %f47;
	bra.uni 	$L__BB0_14;
$L__BB0_12:
	sub.s32 	%r44, %r13, %r2;
	setp.gt.u32 	%p17, %r44, 31;
	@%p17 bra 	$L__BB0_14;
	sub.s32 	%r45, %r11, %r2;
	shl.b32 	%r46, %r45, 2;
	add.s32 	%r48, %r34, %r46;
	ld.shared.f32 	%f32, [%r48+4];
	ld.global.f32 	%f33, [%rd3+4];
	fma.rn.f32 	%f47, %f32, %f33, %f47;
$L__BB0_14:
	add.s32 	%r14, %r11, 2;
	setp.lt.s32 	%p18, %r14, 0;
	setp.ge.s32 	%p19, %r14, %r31;
	or.pred  	%p20, %p18, %p19;
	@%p20 bra 	$L__BB0_19;
	setp.ge.s32 	%p21, %r14, %r2;
	setp.lt.s32 	%p22, %r14, %r5;
	and.pred  	%p23, %p21, %p22;
	@%p23 bra 	$L__BB0_17;
	mul.wide.u32 	%rd17, %r14, 4;
	add.s64 	%rd18, %rd2, %rd17;
	ld.global.f32 	%f34, [%rd18];
	ld.global.f32 	%f35, [%rd3+8];
	fma.rn.f32 	%f47, %f34, %f35, %f47;
	bra.uni 	$L__BB0_19;
$L__BB0_17:
	sub.s32 	%r49, %r14, %r2;
	setp.gt.u32 	%p24, %r49, 31;
	@%p24 bra 	$L__BB0_19;
	sub.s32 	%r50, %r11, %r2;
	shl.b32 	%r51, %r50, 2;
	add.s32 	%r53, %r34, %r51;
	ld.shared.f32 	%f36, [%r53+8];
	ld.global.f32 	%f37, [%rd3+8];
	fma.rn.f32 	%f47, %f36, %f37, %f47;
$L__BB0_19:
	add.s32 	%r15, %r11, 3;
	setp.lt.s32 	%p25, %r15, 0;
	setp.ge.s32 	%p26, %r15, %r31;
	or.pred  	%p27, %p25, %p26;
	@%p27 bra 	$L__BB0_24;
	setp.ge.s32 	%p28, %r15, %r2;
	setp.lt.s32 	%p29, %r15, %r5;
	and.pred  	%p30, %p28, %p29;
	@%p30 bra 	$L__BB0_22;
	mul.wide.u32 	%rd19, %r15, 4;
	add.s64 	%rd20, %rd2, %rd19;
	ld.global.f32 	%f38, [%rd20];
	ld.global.f32 	%f39, [%rd3+12];
	fma.rn.f32 	%f47, %f38, %f39, %f47;
	bra.uni 	$L__BB0_24;
$L__BB0_22:
	sub.s32 	%r54, %r15, %r2;
	setp.gt.u32 	%p31, %r54, 31;
	@%p31 bra 	$L__BB0_24;
	sub.s32 	%r55, %r11, %r2;
	shl.b32 	%r56, %r55, 2;
	add.s32 	%r58, %r34, %r56;
	ld.shared.f32 	%f40, [%r58+12];
	ld.global.f32 	%f41, [%rd3+12];
	fma.rn.f32 	%f47, %f40, %f41, %f47;
$L__BB0_24:
	add.s32 	%r62, %r62, 4;
	setp.ne.s32 	%p32, %r62, %r63;
	@%p32 bra 	$L__BB0_4;
$L__BB0_25:
	setp.eq.s32 	%p33, %r7, 0;
	@%p33 bra 	$L__BB0_33;
	mul.wide.u32 	%rd21, %r63, 4;
	add.s64 	%rd27, %rd1, %rd21;
	add.s32 	%r59, %r3, %r63;
	add.s32 	%r66, %r59, %r6;
	shl.b32 	%r60, %r66, 2;
	add.s32 	%r67, %r34, %r60;
	add.s32 	%r65, %r66, %r2;
	neg.s32 	%r64, %r7;
$L__BB0_27:
	.pragma "nounroll";
	setp.lt.s32 	%p34, %r65, 0;
	setp.ge.s32 	%p35, %r65, %r31;
	or.pred  	%p36, %p34, %p35;
	@%p36 bra 	$L__BB0_32;
	setp.ge.s32 	%p37, %r65, %r2;
	setp.lt.s32 	%p38, %r65, %r5;
	and.pred  	%p39, %p37, %p38;
	@%p39 bra 	$L__BB0_30;
	mul.wide.u32 	%rd22, %r65, 4;
	add.s64 	%rd23, %rd2, %rd22;
	ld.global.f32 	%f42, [%rd23];
	ld.global.f32 	%f43, [%rd27];
	fma.rn.f32 	%f47, %f42, %f43, %f47;
	bra.uni 	$L__BB0_32;
$L__BB0_30:
	setp.gt.u32 	%p40, %r66, 31;
	@%p40 bra 	$L__BB0_32;
	ld.shared.f32 	%f44, [%r67];
	ld.global.f32 	%f45, [%rd27];
	fma.rn.f32 	%f47, %f44, %f45, %f47;
$L__BB0_32:
	add.s64 	%rd27, %rd27, 4;
	add.s32 	%r67, %r67, 4;
	add.s32 	%r66, %r66, 1;
	add.s32 	%r65, %r65, 1;
	add.s32 	%r64, %r64, 1;
	setp.ne.s32 	%p41, %r64, 0;
	@%p41 bra 	$L__BB0_27;
$L__BB0_33:
	cvta.to.global.u64 	%rd24, %rd7;
	add.s64 	%rd26, %rd24, %rd10;
	st.global.f32 	[%rd26], %f47;
$L__BB0_34:
	ret;

}


// ===== COMPILED SASS (sm_100) =====

	.target	sm_100

	.elftype	@"ET_EXEC"


//--------------------- .note.nv.tkinfo           --------------------------
	.section	.note.nv.tkinfo,"",@"SHT_NOTE"
	.sectionflags	@"SHF_NOTE_NV_TKINFO"
	.tkinfo
        /*0018*/ 	.word	0x00000002
        /*0030*/ 	.string	""
        /*0030*/ 	.string	"ptxas"
        /*0030*/ 	.string	"Cuda compilation tools, release 13.0, V13.0.88"
        /*0030*/ 	.string	"Build cuda_13.0.r13.0/compiler.36424714_0"
        /*0030*/ 	.string	"-arch sm_100 -m 64 "



//--------------------- .note.nv.cuinfo           --------------------------
	.section	.note.nv.cuinfo,"",@"SHT_NOTE"
	.sectionflags	@"SHF_NOTE_NV_CUINFO"
        /*0018*/ 	.short	0x0002
        /*001a*/ 	.short	0x0064
        /*001c*/ 	.short	0x0082
	.zero		2


//--------------------- .nv.info                  --------------------------
	.section	.nv.info,"",@"SHT_CUDA_INFO"
	.align	4


	//----- nvinfo : EIATTR_REGCOUNT
	.align		4
        /*0000*/ 	.byte	0x04, 0x2f
        /*0002*/ 	.short	(.L_1 - .L_0)
	.align		4
.L_0:
        /*0004*/ 	.word	index@(_Z27conv1d_tiled_caching_kernelPfS_PKfii)
        /*0008*/ 	.word	0x00000016


	//----- nvinfo : EIATTR_FRAME_SIZE
	.align		4
.L_1:
        /*000c*/ 	.byte	0x04, 0x11
        /*000e*/ 	.short	(.L_3 - .L_2)
	.align		4
.L_2:
        /*0010*/ 	.word	index@(_Z27conv1d_tiled_caching_kernelPfS_PKfii)
        /*0014*/ 	.word	0x00000000


	//----- nvinfo : EIATTR_MIN_STACK_SIZE
	.align		4
.L_3:
        /*0018*/ 	.byte	0x04, 0x12
        /*001a*/ 	.short	(.L_5 - .L_4)
	.align		4
.L_4:
        /*001c*/ 	.word	index@(_Z27conv1d_tiled_caching_kernelPfS_PKfii)
        /*0020*/ 	.word	0x00000000
.L_5:


//--------------------- .nv.compat                --------------------------
	.section	.nv.compat,"",@"SHT_CUDA_COMPAT_INFO"
	.align	4
        /*0000*/ 	.byte	0x02, 0x09, 0x00, 0x00, 0x02, 0x02, 0x01, 0x00, 0x02, 0x05, 0x05, 0x00, 0x03, 0x07, 0x01, 0x01
        /*0010*/ 	.byte	0x02, 0x03, 0x00, 0x00, 0x02, 0x06, 0x01, 0x00, 0x04, 0x0b, 0x08, 0x00, 0x09, 0x00, 0x00, 0x00
        /*0020*/ 	.byte	0x00, 0x00, 0x00, 0x00


//--------------------- .nv.info._Z27conv1d_tiled_caching_kernelPfS_PKfii --------------------------
	.section	.nv.info._Z27conv1d_tiled_caching_kernelPfS_PKfii,"",@"SHT_CUDA_INFO"
	.sectionflags	@""
	.align	4


	//----- nvinfo : EIATTR_CUDA_API_VERSION
	.align		4
        /*0000*/ 	.byte	0x04, 0x37
        /*0002*/ 	.short	(.L_7 - .L_6)
.L_6:
        /*0004*/ 	.word	0x00000082


	//----- nvinfo : EIATTR_KPARAM_INFO
	.align		4
.L_7:
        /*0008*/ 	.byte	0x04, 0x17
        /*000a*/ 	.short	(.L_9 - .L_8)
.L_8:
        /*000c*/ 	.word	0x00000000
        /*0010*/ 	.short	0x0004
        /*0012*/ 	.short	0x001c
        /*0014*/ 	.byte	0x00, 0xf0, 0x11, 0x00


	//----- nvinfo : EIATTR_KPARAM_INFO
	.align		4
.L_9:
        /*0018*/ 	.byte	0x04, 0x17
        /*001a*/ 	.short	(.L_11 - .L_10)
.L_10:
        /*001c*/ 	.word	0x00000000
        /*0020*/ 	.short	0x0003
        /*0022*/ 	.short	0x0018
        /*0024*/ 	.byte	0x00, 0xf0, 0x11, 0x00


	//----- nvinfo : EIATTR_KPARAM_INFO
	.align		4
.L_11:
        /*0028*/ 	.byte	0x04, 0x17
        /*002a*/ 	.short	(.L_13 - .L_12)
.L_12:
        /*002c*/ 	.word	0x00000000
        /*0030*/ 	.short	0x0002
        /*0032*/ 	.short	0x0010
        /*0034*/ 	.byte	0x00, 0xf5, 0x21, 0x00


	//----- nvinfo : EIATTR_KPARAM_INFO
	.align		4
.L_13:
        /*0038*/ 	.byte	0x04, 0x17
        /*003a*/ 	.short	(.L_15 - .L_14)
.L_14:
        /*003c*/ 	.word	0x00000000
        /*0040*/ 	.short	0x0001
        /*0042*/ 	.short	0x0008
        /*0044*/ 	.byte	0x00, 0xf5, 0x21, 0x00


	//----- nvinfo : EIATTR_KPARAM_INFO
	.align		4
.L_15:
        /*0048*/ 	.byte	0x04, 0x17
        /*004a*/ 	.short	(.L_17 - .L_16)
.L_16:
        /*004c*/ 	.word	0x00000000
        /*0050*/ 	.short	0x0000
        /*0052*/ 	.short	0x0000
        /*0054*/ 	.byte	0x00, 0xf5, 0x21, 0x00


	//----- nvinfo : EIATTR_SPARSE_MMA_MASK
	.align		4
.L_17:
        /*0058*/ 	.byte	0x03, 0x50
        /*005a*/ 	.short	0x0000


	//----- nvinfo : EIATTR_MAXREG_COUNT
	.align		4
        /*005c*/ 	.byte	0x03, 0x1b
        /*005e*/ 	.short	0x00ff


	//----- nvinfo : EIATTR_NUM_BARRIERS
	.align		4
        /*0060*/ 	.byte	0x02, 0x4c
        /*0062*/ 	.byte	0x01
	.zero		1


	//----- nvinfo : EIATTR_MERCURY_ISA_VERSION
	.align		4
        /*0064*/ 	.byte	0x03, 0x5f
        /*0066*/ 	.short	0x0101


	//----- nvinfo : EIATTR_VRC_CTA_INIT_COUNT
	.align		4
        /*0068*/ 	.byte	0x02, 0x4a
	.zero		1
	.zero		1


	//----- nvinfo : EIATTR_EXIT_INSTR_OFFSETS
	.align		4
        /*006c*/ 	.byte	0x04, 0x1c
        /*006e*/ 	.short	(.L_19 - .L_18)


	//   ....[0]....
.L_18:
        /*0070*/ 	.word	0x00000080


	//   ....[1]....
        /*0074*/ 	.word	0x00000ab0


	//----- nvinfo : EIATTR_CRS_STACK_SIZE
	.align		4
.L_19:
        /*0078*/ 	.byte	0x04, 0x1e
        /*007a*/ 	.short	(.L_21 - .L_20)
.L_20:
        /*007c*/ 	.word	0x00000000


	//----- nvinfo : EIATTR_CBANK_PARAM_SIZE
	.align		4
.L_21:
        /*0080*/ 	.byte	0x03, 0x19
        /*0082*/ 	.short	0x0020


	//----- nvinfo : EIATTR_PARAM_CBANK
	.align		4
        /*0084*/ 	.byte	0x04, 0x0a
        /*0086*/ 	.short	(.L_23 - .L_22)
	.align		4
.L_22:
        /*0088*/ 	.word	index@(.nv.constant0._Z27conv1d_tiled_caching_kernelPfS_PKfii)
        /*008c*/ 	.short	0x0380
        /*008e*/ 	.short	0x0020


	//----- nvinfo : EIATTR_SW_WAR
	.align		4
.L_23:
        /*0090*/ 	.byte	0x04, 0x36
        /*0092*/ 	.short	(.L_25 - .L_24)
.L_24:
        /*0094*/ 	.word	0x00000008
.L_25:


//--------------------- .nv.callgraph             --------------------------
	.section	.nv.callgraph,"",@"SHT_CUDA_CALLGRAPH"
	.align	4
	.sectionentsize	8
	.align		4
        /*0000*/ 	.word	0x00000000
	.align		4
        /*0004*/ 	.word	0xffffffff
	.align		4
        /*0008*/ 	.word	0x00000000
	.align		4
        /*000c*/ 	.word	0xfffffffe
	.align		4
        /*0010*/ 	.word	0x00000000
	.align		4
        /*0014*/ 	.word	0xfffffffd
	.align		4
        /*0018*/ 	.word	0x00000000
	.align		4
        /*001c*/ 	.word	0xfffffffc


//--------------------- .text._Z27conv1d_tiled_caching_kernelPfS_PKfii --------------------------
	.section	.text._Z27conv1d_tiled_caching_kernelPfS_PKfii,"ax",@progbits
	.align	128
        .global         _Z27conv1d_tiled_caching_kernelPfS_PKfii
        .type           _Z27conv1d_tiled_caching_kernelPfS_PKfii,@function
        .size           _Z27conv1d_tiled_caching_kernelPfS_PKfii,(.L_x_20 - _Z27conv1d_tiled_caching_kernelPfS_PKfii)
        .other          _Z27conv1d_tiled_caching_kernelPfS_PKfii,@"STO_CUDA_ENTRY STV_DEFAULT"
_Z27conv1d_tiled_caching_kernelPfS_PKfii:
.text._Z27conv1d_tiled_caching_kernelPfS_PKfii:
[----:B------:R-:W-:Y:S01]  /*0000*/  LDC R1, c[0x0][0x37c] ;  /* 0x0000df00ff017b82 */ /* 0x000fe20000000800 */
[----:B------:R-:W0:Y:S07]  /*0010*/  S2R R3, SR_TID.X ;  /* 0x0000000000037919 */ /* 0x000e2e0000002100 */
[----:B------:R-:W1:Y:S01]  /*0020*/  S2UR UR4, SR_CTAID.X ;  /* 0x00000000000479c3 */ /* 0x000e620000002500 */
[----:B------:R-:W1:Y:S01]  /*0030*/  LDCU UR11, c[0x0][0x360] ;  /* 0x00006c00ff0b77ac */ /* 0x000e620008000800 */
[----:B------:R-:W2:Y:S01]  /*0040*/  LDCU UR5, c[0x0][0x39c] ;  /* 0x00007380ff0577ac */ /* 0x000ea20008000800 */
[----:B-1----:R-:W-:-:S06]  /*0050*/  UIMAD UR4, UR4, UR11, URZ ;  /* 0x0000000b040472a4 */ /* 0x002fcc000f8e02ff */
[----:B0-----:R-:W-:-:S05]  /*0060*/  VIADD R2, R3, UR4 ;  /* 0x0000000403027c36 */ /* 0x001fca0008000000 */
[----:B--2---:R-:W-:-:S13]  /*0070*/  ISETP.GE.AND P0, PT, R2, UR5, PT ;  /* 0x0000000502007c0c */ /* 0x004fda000bf06270 */
[----:B------:R-:W-:Y:S05]  /*0080*/  @P0 EXIT ;  /* 0x000000000000094d */ /* 0x000fea0003800000 */
[----:B------:R-:W0:Y:S01]  /*0090*/  LDC.64 R4, c[0x0][0x380] ;  /* 0x0000e000ff047b82 */ /* 0x000e220000000a00 */
[----:B------:R-:W1:Y:S07]  /*00a0*/  LDCU.64 UR12, c[0x0][0x358] ;  /* 0x00006b00ff0c77ac */ /* 0x000e6e0008000a00 */
[----:B------:R-:W2:Y:S01]  /*00b0*/  S2UR UR6, SR_CgaCtaId ;  /* 0x00000000000679c3 */ /* 0x000ea20000008800 */
[----:B------:R-:W-:Y:S01]  /*00c0*/  UMOV UR5, 0x400 ;  /* 0x0000040000057882 */ /* 0x000fe20000000000 */
[----:B------:R-:W3:Y:S01]  /*00d0*/  LDCU UR8, c[0x0][0x398] ;  /* 0x00007300ff0877ac */ /* 0x000ee20008000800 */
[----:B0-----:R-:W-:-:S06]  /*00e0*/  IMAD.WIDE R4, R2, 0x4, R4 ;  /* 0x0000000402047825 */ /* 0x001fcc00078e0204 */
[----:B-1----:R-:W4:Y:S01]  /*00f0*/  LDG.E R4, desc[UR12][R4.64] ;  /* 0x0000000c04047981 */ /* 0x002f22000c1e1900 */
[----:B---3--:R-:W-:Y:S01]  /*0100*/  UISETP.GE.AND UP0, UPT, UR8, 0x1, UPT ;  /* 0x000000010800788c */ /* 0x008fe2000bf06270 */
[----:B------:R-:W-:Y:S01]  /*0110*/  IMAD.MOV.U32 R0, RZ, RZ, RZ ;  /* 0x000000ffff007224 */ /* 0x000fe200078e00ff */
[----:B--2---:R-:W-:-:S06]  /*0120*/  ULEA UR5, UR6, UR5, 0x18 ;  /* 0x0000000506057291 */ /* 0x004fcc000f8ec0ff */
[----:B------:R-:W-:-:S05]  /*0130*/  LEA R7, R3, UR5, 0x2 ;  /* 0x0000000503077c11 */ /* 0x000fca000f8e10ff */
[----:B----4-:R0:W-:Y:S01]  /*0140*/  STS [R7], R4 ;  /* 0x0000000407007388 */ /* 0x0101e20000000800 */
[----:B------:R-:W-:Y:S06]  /*0150*/  BAR.SYNC.DEFER_BLOCKING 0x0 ;  /* 0x0000000000007b1d */ /* 0x000fec0000010000 */
[----:B------:R-:W-:Y:S05]  /*0160*/  BRA.U !UP0, `(.L_x_0) ;  /* 0x0000000908447547 */ /* 0x000fea000b800000 */
[----:B------:R-:W-:Y:S01]  /*0170*/  UISETP.GE.U32.AND UP0, UPT, UR8, 0x4, UPT ;  /* 0x000000040800788c */ /* 0x000fe2000bf06070 */
[----:B------:R-:W-:Y:S01]  /*0180*/  HFMA2 R10, -RZ, RZ, 0, 0 ;  /* 0x00000000ff0a7431 */ /* 0x000fe200000001ff */
[----:B------:R-:W-:Y:S01]  /*0190*/  ULEA.HI UR6, UR8, UR8, URZ, 0x1 ;  /* 0x0000000808067291 */ /* 0x000fe2000f8f08ff */
[----:B------:R-:W-:Y:S01]  /*01a0*/  IMAD.MOV.U32 R0, RZ, RZ, RZ ;  /* 0x000000ffff007224 */ /* 0x000fe200078e00ff */
[----:B------:R-:W-:Y:S02]  /*01b0*/  UIADD3 UR9, UPT, UPT, UR4, UR11, URZ ;  /* 0x0000000b04097290 */ /* 0x000fe4000fffe0ff */
[----:B------:R-:W-:Y:S02]  /*01c0*/  ULOP3.LUT UR10, UR8, 0x3, URZ, 0xc0, !UPT ;  /* 0x00000003080a7892 */ /* 0x000fe4000f8ec0ff */
[----:B------:R-:W-:Y:S01]  /*01d0*/  USHF.R.S32.HI UR7, URZ, 0x1, UR6 ;  /* 0x00000001ff077899 */ /* 0x000fe20008011406 */
[----:B------:R-:W-:Y:S11]  /*01e0*/  BRA.U !UP0, `(.L_x_1) ;  /* 0x00000005088c7547 */ /* 0x000ff6000b800000 */
[----:B0-----:R-:W0:Y:S01]  /*01f0*/  LDC.64 R6, c[0x0][0x380] ;  /* 0x0000e000ff067b82 */ /* 0x001e220000000a00 */
[----:B------:R-:W-:Y:S01]  /*0200*/  ULOP3.LUT UR6, UR8, 0x7ffffffc, URZ, 0xc0, !UPT ;  /* 0x7ffffffc08067892 */ /* 0x000fe2000f8ec0ff */
[----:B------:R-:W-:Y:S01]  /*0210*/  VIADD R11, R2, -UR7 ;  /* 0x80000007020b7c36 */ /* 0x000fe20008000000 */
[----:B------:R-:W1:Y:S01]  /*0220*/  LDCU UR14, c[0x0][0x39c] ;  /* 0x00007380ff0e77ac */ /* 0x000e620008000800 */
[----:B------:R-:W-:Y:S02]  /*0230*/  IMAD.MOV.U32 R0, RZ, RZ, RZ ;  /* 0x000000ffff007224 */ /* 0x000fe400078e00ff */
[----:B------:R-:W-:Y:S01]  /*0240*/  IMAD.MOV.U32 R13, RZ, RZ, RZ ;  /* 0x000000ffff0d7224 */ /* 0x000fe200078e00ff */
[----:B------:R-:W-:Y:S01]  /*0250*/  MOV R10, UR6 ;  /* 0x00000006000a7c02 */ /* 0x000fe20008000f00 */
[----:B------:R-:W2:Y:S06]  /*0260*/  LDC.64 R8, c[0x0][0x390] ;  /* 0x0000e400ff087b82 */ /* 0x000eac0000000a00 */
.L_x_14:
[----:B------:R-:W-:Y:S01]  /*0270*/  IMAD.IADD R15, R11, 0x1, R13 ;  /* 0x000000010b0f7824 */ /* 0x000fe200078e020d */
[----:B------:R-:W-:Y:S01]  /*0280*/  BSSY.RECONVERGENT B0, `(.L_x_2) ;  /* 0x0000016000007945 */ /* 0x000fe20003800200 */
[----:B--2---:R-:W-:-:S03]  /*0290*/  IMAD.WIDE.U32 R4, R13, 0x4, R8 ;  /* 0x000000040d047825 */ /* 0x004fc600078e0008 */
[----:B-1----:R-:W-:Y:S01]  /*02a0*/  ISETP.GE.AND P0, PT, R15, UR14, PT ;  /* 0x0000000e0f007c0c */ /* 0x002fe2000bf06270 */
[----:B------:R-:W-:-:S03]  /*02b0*/  VIADD R13, R13, 0x4 ;  /* 0x000000040d0d7836 */ /* 0x000fc60000000000 */
[----:B------:R-:W-:Y:S02]  /*02c0*/  ISETP.LT.OR P0, PT, R15, RZ, P0 ;  /* 0x000000ff0f00720c */ /* 0x000fe40000701670 */
[----:B------:R-:W-:-:S11]  /*02d0*/  ISETP.NE.AND P1, PT, R13, R10, PT ;  /* 0x0000000a0d00720c */ /* 0x000fd60003f25270 */
[----:B------:R-:W-:Y:S05]  /*02e0*/  @P0 BRA `(.L_x_3) ;  /* 0x00000000003c0947 */ /* 0x000fea0003800000 */
[----:B------:R-:W-:-:S04]  /*02f0*/  ISETP.GE.AND P0, PT, R15, UR9, PT ;  /* 0x000000090f007c0c */ /* 0x000fc8000bf06270 */
[----:B------:R-:W-:-:S13]  /*0300*/  ISETP.LT.OR P0, PT, R15, UR4, P0 ;  /* 0x000000040f007c0c */ /* 0x000fda0008701670 */
[----:B------:R-:W-:Y:S05]  /*0310*/  @P0 BRA `(.L_x_4) ;  /* 0x0000000000200947 */ /* 0x000fea0003800000 */
[----:B------:R-:W-:-:S05]  /*0320*/  VIADD R12, R15, -UR4 ;  /* 0x800000040f0c7c36 */ /* 0x000fca0008000000 */
[----:B------:R-:W-:-:S13]  /*0330*/  ISETP.GT.U32.AND P0, PT, R12, 0x1f, PT ;  /* 0x0000001f0c00780c */ /* 0x000fda0003f04070 */
[----:B------:R-:W-:Y:S05]  /*0340*/  @P0 BRA `(.L_x_3) ;  /* 0x0000000000240947 */ /* 0x000fea0003800000 */
[----:B------:R-:W2:Y:S01]  /*0350*/  LDG.E R14, desc[UR12][R4.64] ;  /* 0x0000000c040e7981 */ /* 0x000ea2000c1e1900 */
[----:B------:R-:W-:-:S05]  /*0360*/  LEA R12, R12, UR5, 0x2 ;  /* 0x000000050c0c7c11 */ /* 0x000fca000f8e10ff */
[----:B------:R-:W2:Y:S02]  /*0370*/  LDS R17, [R12] ;  /* 0x000000000c117984 */ /* 0x000ea40000000800 */
[----:B--2---:R-:W-:Y:S01]  /*0380*/  FFMA R0, R17, R14, R0 ;  /* 0x0000000e11007223 */ /* 0x004fe20000000000 */
[----:B------:R-:W-:Y:S06]  /*0390*/  BRA `(.L_x_3) ;  /* 0x0000000000107947 */ /* 0x000fec0003800000 */
.L_x_4:
[----:B0-----:R-:W-:Y:S01]  /*03a0*/  IMAD.WIDE.U32 R16, R15, 0x4, R6 ;  /* 0x000000040f107825 */ /* 0x001fe200078e0006 */
[----:B------:R-:W2:Y:S05]  /*03b0*/  LDG.E R19, desc[UR12][R4.64] ;  /* 0x0000000c04137981 */ /* 0x000eaa000c1e1900 */
[----:B------:R-:W2:Y:S02]  /*03c0*/  LDG.E R17, desc[UR12][R16.64] ;  /* 0x0000000c10117981 */ /* 0x000ea4000c1e1900 */
[----:B--2---:R-:W-:-:S07]  /*03d0*/  FFMA R0, R19, R17, R0 ;  /* 0x0000001113007223 */ /* 0x004fce0000000000 */
.L_x_3:
[----:B------:R-:W-:Y:S05]  /*03e0*/  BSYNC.RECONVERGENT B0 ;  /* 0x0000000000007941 */ /* 0x000fea0003800200 */
.L_x_2:
[----:B------:R-:W-:Y:S01]  /*03f0*/  IADD3 R17, PT, PT, R15, 0x1, RZ ;  /* 0x000000010f117810 */ /* 0x000fe20007ffe0ff */
[----:B------:R-:W-:Y:S03]  /*0400*/  BSSY.RECONVERGENT B0, `(.L_x_5) ;  /* 0x0000014000007945 */ /* 0x000fe60003800200 */
[----:B------:R-:W-:-:S04]  /*0410*/  ISETP.GE.AND P0, PT, R17, UR14, PT ;  /* 0x0000000e11007c0c */ /* 0x000fc8000bf06270 */
[----:B------:R-:W-:-:S13]  /*0420*/  ISETP.LT.OR P0, PT, R17, RZ, P0 ;  /* 0x000000ff1100720c */ /* 0x000fda0000701670 */
[----:B------:R-:W-:Y:S05]  /*0430*/  @P0 BRA `(.L_x_6) ;  /* 0x0000000000400947 */ /* 0x000fea0003800000 */
[C---:B------:R-:W-:Y:S02]  /*0440*/  ISETP.GE.AND P0, PT, R17.reuse, UR9, PT ;  /* 0x0000000911007c0c */ /* 0x040fe4000bf06270 */
[----:B------:R-:W-:-:S13]  /*0450*/  ISETP.GE.AND P2, PT, R17, UR4, PT ;  /* 0x0000000411007c0c */ /* 0x000fda000bf46270 */
[----:B------:R-:W-:Y:S05]  /*0460*/  @!P0 BRA P2, `(.L_x_7) ;  /* 0x0000000000148947 */ /* 0x000fea0001000000 */
[----:B0-----:R-:W-:Y:S01]  /*0470*/  IMAD.WIDE.U32 R16, R17, 0x4, R6 ;  /* 0x0000000411107825 */ /* 0x001fe200078e0006 */
[----:B------:R-:W2:Y:S05]  /*0480*/  LDG.E R12, desc[UR12][R4.64+0x4] ;  /* 0x0000040c040c7981 */ /* 0x000eaa000c1e1900 */
[----:B------:R-:W2:Y:S02]  /*0490*/  LDG.E R17, desc[UR12][R16.64] ;  /* 0x0000000c10117981 */ /* 0x000ea4000c1e1900 */
[----:B--2---:R-:W-:Y:S01]  /*04a0*/  FFMA R0, R17, R12, R0 ;  /* 0x0000000c11007223 */ /* 0x004fe20000000000 */
[----:B------:R-:W-:Y:S06]  /*04b0*/  BRA `(.L_x_6) ;  /* 0x0000000000207947 */ /* 0x000fec0003800000 */
.L_x_7:
[----:B------:R-:W-:-:S05]  /*04c0*/  VIADD R12, R17, -UR4 ;  /* 0x80000004110c7c36 */ /* 0x000fca0008000000 */
[----:B------:R-:W-:-:S13]  /*04d0*/  ISETP.GT.U32.AND P0, PT, R12, 0x1f, PT ;  /* 0x0000001f0c00780c */ /* 0x000fda0003f04070 */
[----:B------:R-:W-:Y:S05]  /*04e0*/  @P0 BRA `(.L_x_6) ;  /* 0x0000000000140947 */ /* 0x000fea0003800000 */
[----:B------:R-:W2:Y:S01]  /*04f0*/  LDG.E R19, desc[UR12][R4.64+0x4] ;  /* 0x0000040c04137981 */ /* 0x000ea2000c1e1900 */
[----:B------:R-:W-:-:S05]  /*0500*/  VIADD R12, R15, -UR4 ;  /* 0x800000040f0c7c36 */ /* 0x000fca0008000000 */
[----:B------:R-:W-:-:S05]  /*0510*/  LEA R12, R12, UR5, 0x2 ;  /* 0x000000050c0c7c11 */ /* 0x000fca000f8e10ff */
[----:B------:R-:W2:Y:S02]  /*0520*/  LDS R17, [R12+0x4] ;  /* 0x000004000c117984 */ /* 0x000ea40000000800 */
[----:B--2---:R-:W-:-:S07]  /*0530*/  FFMA R0, R19, R17, R0 ;  /* 0x0000001113007223 */ /* 0x004fce0000000000 */
.L_x_6:
[----:B------:R-:W-:Y:S05]  /*0540*/  BSYNC.RECONVERGENT B0 ;  /* 0x0000000000007941 */ /* 0x000fea0003800200 */
.L_x_5:
[----:B------:R-:W-:Y:S01]  /*0550*/  VIADD R17, R15, 0x2 ;  /* 0x000000020f117836 */ /* 0x000fe20000000000 */
[----:B------:R-:W-:Y:S04]  /*0560*/  BSSY.RECONVERGENT B0, `(.L_x_8) ;  /* 0x0000014000007945 */ /* 0x000fe80003800200 */
        /* <DEDUP_REMOVED lines=11> */
.L_x_10:
[----:B------:R-:W-:-:S04]  /*0620*/  IADD3 R12, PT, PT, R17, -UR4, RZ ;  /* 0x80000004110c7c10 */ /* 0x000fc8000fffe0ff */
[----:B------:R-:W-:-:S13]  /*0630*/  ISETP.GT.U32.AND P0, PT, R12, 0x1f, PT ;  /* 0x0000001f0c00780c */ /* 0x000fda0003f04070 */
[----:B------:R-:W-:Y:S05]  /*0640*/  @P0 BRA `(.L_x_9) ;  /* 0x0000000000140947 */ /* 0x000fea0003800000 */
[----:B------:R-:W2:Y:S01]  /*0650*/  LDG.E R19, desc[UR12][R4.64+0x8] ;  /* 0x0000080c04137981 */ /* 0x000ea2000c1e1900 */
[----:B------:R-:W-:-:S05]  /*0660*/  VIADD R12, R15, -UR4 ;  /* 0x800000040f0c7c36 */ /* 0x000fca0008000000 */
[----:B------:R-:W-:-:S05]  /*0670*/  LEA R12, R12, UR5, 0x2 ;  /* 0x000000050c0c7c11 */ /* 0x000fca000f8e10ff */
[----:B------:R-:W2:Y:S02]  /*0680*/  LDS R17, [R12+0x8] ;  /* 0x000008000c117984 */ /* 0x000ea40000000800 */
[----:B--2---:R-:W-:-:S07]  /*0690*/  FFMA R0, R19, R17, R0 ;  /* 0x0000001113007223 */ /* 0x004fce0000000000 */
.L_x_9:
[----:B------:R-:W-:Y:S05]  /*06a0*/  BSYNC.RECONVERGENT B0 ;  /* 0x0000000000007941 */ /* 0x000fea0003800200 */
.L_x_8:
        /* <DEDUP_REMOVED lines=13> */
.L_x_13:
[----:B------:R-:W-:-:S05]  /*0780*/  VIADD R12, R17, -UR4 ;  /* 0x80000004110c7c36 */ /* 0x000fca0008000000 */
[----:B------:R-:W-:-:S13]  /*0790*/  ISETP.GT.U32.AND P0, PT, R12, 0x1f, PT ;  /* 0x0000001f0c00780c */ /* 0x000fda0003f04070 */
[----:B------:R-:W-:Y:S05]  /*07a0*/  @P0 BRA `(.L_x_12) ;  /* 0x0000000000140947 */ /* 0x000fea0003800000 */
[----:B------:R-:W2:Y:S01]  /*07b0*/  LDG.E R5, desc[UR12][R4.64+0xc] ;  /* 0x00000c0c04057981 */ /* 0x000ea2000c1e1900 */
[----:B------:R-:W-:-:S04]  /*07c0*/  IADD3 R15, PT, PT, R15, -UR4, RZ ;  /* 0x800000040f0f7c10 */ /* 0x000fc8000fffe0ff */
[----:B------:R-:W-:-:S06]  /*07d0*/  LEA R15, R15, UR5, 0x2 ;  /* 0x000000050f0f7c11 */ /* 0x000fcc000f8e10ff */
[----:B------:R-:W2:Y:S02]  /*07e0*/  LDS R15, [R15+0xc] ;  /* 0x00000c000f0f7984 */ /* 0x000ea40000000800 */
[----:B--2---:R-:W-:-:S07]  /*07f0*/  FFMA R0, R5, R15, R0 ;  /* 0x0000000f05007223 */ /* 0x004fce0000000000 */
.L_x_12:
[----:B------:R-:W-:Y:S05]  /*0800*/  BSYNC.RECONVERGENT B0 ;  /* 0x0000000000007941 */ /* 0x000fea0003800200 */
.L_x_11:
[----:B------:R-:W-:Y:S05]  /*0810*/  @P1 BRA `(.L_x_14) ;  /* 0xfffffff800941947 */ /* 0x000fea000383ffff */
.L_x_1:
[----:B------:R-:W-:-:S09]  /*0820*/  UISETP.NE.AND UP0, UPT, UR10, URZ, UPT ;  /* 0x000000ff0a00728c */ /* 0x000fd2000bf05270 */
[----:B------:R-:W-:Y:S05]  /*0830*/  BRA.U !UP0, `(.L_x_0) ;  /* 0x0000000108907547 */ /* 0x000fea000b800000 */
[----:B0-----:R-:W0:Y:S01]  /*0840*/  LDC.64 R6, c[0x0][0x390] ;  /* 0x0000e400ff067b82 */ /* 0x001e220000000a00 */
[----:B------:R-:W-:Y:S01]  /*0850*/  IADD3 R3, PT, PT, R3, -UR7, R10 ;  /* 0x8000000703037c10 */ /* 0x000fe2000fffe00a */
[----:B------:R-:W1:Y:S03]  /*0860*/  LDCU UR8, c[0x0][0x39c] ;  /* 0x00007380ff0877ac */ /* 0x000e660008000800 */
[C---:B------:R-:W-:Y:S01]  /*0870*/  IADD3 R11, PT, PT, R3.reuse, UR4, RZ ;  /* 0x00000004030b7c10 */ /* 0x040fe2000fffe0ff */
[----:B------:R-:W-:Y:S02]  /*0880*/  UIADD3 UR6, UPT, UPT, -UR10, URZ, URZ ;  /* 0x000000ff0a067290 */ /* 0x000fe4000fffe1ff */
[----:B------:R-:W2:Y:S01]  /*0890*/  LDC.64 R4, c[0x0][0x380] ;  /* 0x0000e000ff047b82 */ /* 0x000ea20000000a00 */
[----:B0-----:R-:W-:Y:S01]  /*08a0*/  IMAD.WIDE.U32 R6, R10, 0x4, R6 ;  /* 0x000000040a067825 */ /* 0x001fe200078e0006 */
[----:B------:R-:W-:-:S03]  /*08b0*/  LEA R10, R3, UR5, 0x2 ;  /* 0x00000005030a7c11 */ /* 0x000fc6000f8e10ff */
[----:B------:R-:W-:Y:S02]  /*08c0*/  IMAD.MOV.U32 R8, RZ, RZ, R6 ;  /* 0x000000ffff087224 */ /* 0x000fe400078e0006 */
[----:B-1----:R-:W-:-:S07]  /*08d0*/  IMAD.MOV.U32 R9, RZ, RZ, R7 ;  /* 0x000000ffff097224 */ /* 0x002fce00078e0007 */
.L_x_18:
[C---:B------:R-:W-:Y:S01]  /*08e0*/  ISETP.GE.AND P0, PT, R11.reuse, UR8, PT ;  /* 0x000000080b007c0c */ /* 0x040fe2000bf06270 */
[----:B------:R-:W-:Y:S01]  /*08f0*/  UIADD3 UR6, UPT, UPT, UR6, 0x1, URZ ;  /* 0x0000000106067890 */ /* 0x000fe2000fffe0ff */
[----:B------:R-:W-:Y:S02]  /*0900*/  BSSY.RECONVERGENT B0, `(.L_x_15) ;  /* 0x0000011000007945 */ /* 0x000fe40003800200 */
[----:B------:R-:W-:Y:S01]  /*0910*/  ISETP.LT.OR P0, PT, R11, RZ, P0 ;  /* 0x000000ff0b00720c */ /* 0x000fe20000701670 */
[----:B------:R-:W-:-:S12]  /*0920*/  UISETP.NE.AND UP0, UPT, UR6, URZ, UPT ;  /* 0x000000ff0600728c */ /* 0x000fd8000bf05270 */
[----:B------:R-:W-:Y:S05]  /*0930*/  @P0 BRA `(.L_x_16) ;  /* 0x0000000000340947 */ /* 0x000fea0003800000 */
[C---:B------:R-:W-:Y:S02]  /*0940*/  ISETP.GE.AND P0, PT, R11.reuse, UR9, PT ;  /* 0x000000090b007c0c */ /* 0x040fe4000bf06270 */
[----:B------:R-:W-:-:S13]  /*0950*/  ISETP.GE.AND P1, PT, R11, UR4, PT ;  /* 0x000000040b007c0c */ /* 0x000fda000bf26270 */
[----:B------:R-:W-:Y:S05]  /*0960*/  @!P0 BRA P1, `(.L_x_17) ;  /* 0x0000000000148947 */ /* 0x000fea0000800000 */
[----:B--2---:R-:W-:Y:S01]  /*0970*/  IMAD.WIDE.U32 R6, R11, 0x4, R4 ;  /* 0x000000040b067825 */ /* 0x004fe200078e0004 */
[----:B------:R-:W2:Y:S05]  /*0980*/  LDG.E R12, desc[UR12][R8.64] ;  /* 0x0000000c080c7981 */ /* 0x000eaa000c1e1900 */
[----:B------:R-:W2:Y:S02]  /*0990*/  LDG.E R7, desc[UR12][R6.64] ;  /* 0x0000000c06077981 */ /* 0x000ea4000c1e1900 */
[----:B--2---:R-:W-:Y:S01]  /*09a0*/  FFMA R0, R7, R12, R0 ;  /* 0x0000000c07007223 */ /* 0x004fe20000000000 */
[----:B------:R-:W-:Y:S06]  /*09b0*/  BRA `(.L_x_16) ;  /* 0x0000000000147947 */ /* 0x000fec0003800000 */
.L_x_17:
[----:B------:R-:W-:-:S13]  /*09c0*/  ISETP.GT.U32.AND P0, PT, R3, 0x1f, PT ;  /* 0x0000001f0300780c */ /* 0x000fda0003f04070 */
[----:B------:R-:W-:Y:S05]  /*09d0*/  @P0 BRA `(.L_x_16) ;  /* 0x00000000000c0947 */ /* 0x000fea0003800000 */
[----:B------:R-:W3:Y:S04]  /*09e0*/  LDG.E R13, desc[UR12][R8.64] ;  /* 0x0000000c080d7981 */ /* 0x000ee8000c1e1900 */
[----:B------:R-:W3:Y:S02]  /*09f0*/  LDS R7, [R10] ;  /* 0x000000000a077984 */ /* 0x000ee40000000800 */
[----:B---3--:R-:W-:-:S07]  /*0a00*/  FFMA R0, R13, R7, R0 ;  /* 0x000000070d007223 */ /* 0x008fce0000000000 */
.L_x_16:
[----:B------:R-:W-:Y:S05]  /*0a10*/  BSYNC.RECONVERGENT B0 ;  /* 0x0000000000007941 */ /* 0x000fea0003800200 */
.L_x_15:
[----:B------:R-:W-:Y:S01]  /*0a20*/  IADD3 R8, P0, PT, R8, 0x4, RZ ;  /* 0x0000000408087810 */ /* 0x000fe20007f1e0ff */
[----:B------:R-:W-:Y:S02]  /*0a30*/  VIADD R10, R10, 0x4 ;  /* 0x000000040a0a7836 */ /* 0x000fe40000000000 */
[----:B------:R-:W-:Y:S01]  /*0a40*/  VIADD R3, R3, 0x1 ;  /* 0x0000000103037836 */ /* 0x000fe20000000000 */
[----:B------:R-:W-:Y:S01]  /*0a50*/  IADD3.X R9, PT, PT, RZ, R9, RZ, P0, !PT ;  /* 0x00000009ff097210 */ /* 0x000fe200007fe4ff */
[----:B------:R-:W-:Y:S01]  /*0a60*/  VIADD R11, R11, 0x1 ;  /* 0x000000010b0b7836 */ /* 0x000fe20000000000 */
[----:B------:R-:W-:Y:S07]  /*0a70*/  BRA.U UP0, `(.L_x_18) ;  /* 0xfffffffd00987547 */ /* 0x000fee000b83ffff */
.L_x_0:
[----:B0-2---:R-:W0:Y:S02]  /*0a80*/  LDC.64 R4, c[0x0][0x388] ;  /* 0x0000e200ff047b82 */ /* 0x005e240000000a00 */
[----:B0-----:R-:W-:-:S05]  /*0a90*/  IMAD.WIDE R2, R2, 0x4, R4 ;  /* 0x0000000402027825 */ /* 0x001fca00078e0204 */
[----:B------:R-:W-:Y:S01]  /*0aa0*/  STG.E desc[UR12][R2.64], R0 ;  /* 0x0000000002007986 */ /* 0x000fe2000c10190c */
[----:B------:R-:W-:Y:S05]  /*0ab0*/  EXIT ;  /* 0x000000000000794d */ /* 0x000fea0003800000 */
.L_x_19:
[----:B------:R-:W-:-:S00]  /*0ac0*/  BRA `(.L_x_19) ;  /* 0xfffffffc00fc7947 */ /* 0x000fc0000383ffff */
[----:B------:R-:W-:-:S00]  /*0ad0*/  NOP ;  /* 0x0000000000007918 */ /* 0x000fc00000000000 */
        /* <DEDUP_REMOVED lines=10> */
.L_x_20:


//--------------------- .nv.shared._Z27conv1d_tiled_caching_kernelPfS_PKfii --------------------------
	.section	.nv.shared._Z27conv1d_tiled_caching_kernelPfS_PKfii,"aw",@nobits
	.sectionflags	@""
	.align	4
.nv.shared._Z27conv1d_tiled_caching_kernelPfS_PKfii:
	.zero		1152


//--------------------- .nv.shared.reserved.0     --------------------------
	.section	.nv.shared.reserved.0,"aw",@nobits
	.weak		__nv_reservedSMEM_offset_0_alias
	.size		__nv_reservedSMEM_offset_0_alias, 0, 64
	.other		__nv_reservedSMEM_offset_0_alias,@"STO_CUDA_RESERVED_SHARED STV_DEFAULT"
__nv_reservedSMEM_offset_0_alias:
	.zero		0
	.zero		64


//--------------------- .nv.constant0._Z27conv1d_tiled_caching_kernelPfS_PKfii --------------------------
	.section	.nv.constant0._Z27conv1d_tiled_caching_kernelPfS_PKfii,"a",@progbits
	.sectionflags	@""
	.align	4
.nv.constant0._Z27conv1d_tiled_caching_kernelPfS_PKfii:
	.zero		928


//--------------------- SYMBOLS --------------------------

	.type		.nv.reservedSmem.offset0,@object
	.size		.nv.reservedSmem.offset0,0x4
	.type		.nv.reservedSmem.cap,@object
	.size		.nv.reservedSmem.cap,0x4
